	.headerflags	@"EF_CUDA_TEXMODE_UNIFIED EF_CUDA_64BIT_ADDRESS EF_CUDA_ACCELERATORS EF_CUDA_SM90 EF_CUDA_VIRTUAL_SM(EF_CUDA_SM90)"
	.elftype	@"ET_EXEC"


//--------------------- .nv.info                  --------------------------
	.section	.nv.info,"",@"SHT_CUDA_INFO"
	.align	4


	//----- nvinfo : EIATTR_REGCOUNT
	.align		4
        /*0000*/ 	.byte	0x04, 0x2f
        /*0002*/ 	.short	(.L_1 - .L_0)
	.align		4
.L_0:
        /*0004*/ 	.word	index@(triton_poi_fused_convolution_relu_3)
        /*0008*/ 	.word	0x0000000c


	//----- nvinfo : EIATTR_MIN_STACK_SIZE
	.align		4
.L_1:
        /*000c*/ 	.byte	0x04, 0x12
        /*000e*/ 	.short	(.L_3 - .L_2)
	.align		4
.L_2:
        /*0010*/ 	.word	index@(triton_poi_fused_convolution_relu_3)
        /*0014*/ 	.word	0x00000000


	//----- nvinfo : EIATTR_FRAME_SIZE
	.align		4
.L_3:
        /*0018*/ 	.byte	0x04, 0x11
        /*001a*/ 	.short	(.L_5 - .L_4)
	.align		4
.L_4:
        /*001c*/ 	.word	index@(triton_poi_fused_convolution_relu_3)
        /*0020*/ 	.word	0x00000000


	//----- nvinfo : EIATTR_MIN_STACK_SIZE
	.align		4
.L_5:
        /*0024*/ 	.byte	0x04, 0x12
        /*0026*/ 	.short	(.L_7 - .L_6)
	.align		4
.L_6:
        /*0028*/ 	.word	index@(triton_poi_fused_convolution_relu_3)
        /*002c*/ 	.word	0x00000000
.L_7:


//--------------------- .nv.info.triton_poi_fused_convolution_relu_3 --------------------------
	.section	.nv.info.triton_poi_fused_convolution_relu_3,"",@"SHT_CUDA_INFO"
	.sectionflags	@""
	.align	4


	//----- nvinfo : EIATTR_CUDA_API_VERSION
	.align		4
        /*0000*/ 	.byte	0x04, 0x37
        /*0002*/ 	.short	(.L_9 - .L_8)
.L_8:
        /*0004*/ 	.word	0x0000007c


	//----- nvinfo : EIATTR_KPARAM_INFO
	.align		4
.L_9:
        /*0008*/ 	.byte	0x04, 0x17
        /*000a*/ 	.short	(.L_11 - .L_10)
.L_10:
        /*000c*/ 	.word	0x00000000
        /*0010*/ 	.short	0x0002
        /*0012*/ 	.short	0x0010
        /*0014*/ 	.byte	0x00, 0xf0, 0x11, 0x00


	//----- nvinfo : EIATTR_KPARAM_INFO
	.align		4
.L_11:
        /*0018*/ 	.byte	0x04, 0x17
        /*001a*/ 	.short	(.L_13 - .L_12)
.L_12:
        /*001c*/ 	.word	0x00000000
        /*0020*/ 	.short	0x0001
        /*0022*/ 	.short	0x0008
        /*0024*/ 	.byte	0x00, 0xf4, 0x21, 0x00


	//----- nvinfo : EIATTR_KPARAM_INFO
	.align		4
.L_13:
        /*0028*/ 	.byte	0x04, 0x17
        /*002a*/ 	.short	(.L_15 - .L_14)
.L_14:
        /*002c*/ 	.word	0x00000000
        /*0030*/ 	.short	0x0000
        /*0032*/ 	.short	0x0000
        /*0034*/ 	.byte	0x00, 0xf4, 0x21, 0x00


	//----- nvinfo : EIATTR_SPARSE_MMA_MASK
	.align		4
.L_15:
        /*0038*/ 	.byte	0x03, 0x50
        /*003a*/ 	.short	0x0000


	//----- nvinfo : EIATTR_MAXREG_COUNT
	.align		4
        /*003c*/ 	.byte	0x03, 0x1b
        /*003e*/ 	.short	0x00ff


	//----- nvinfo : EIATTR_EXIT_INSTR_OFFSETS
	.align		4
        /*0040*/ 	.byte	0x04, 0x1c
        /*0042*/ 	.short	(.L_17 - .L_16)


	//   ....[0]....
.L_16:
        /*0044*/ 	.word	0x00000180


	//----- nvinfo : EIATTR_REQNTID
	.align		4
.L_17:
        /*0048*/ 	.byte	0x04, 0x10
        /*004a*/ 	.short	(.L_19 - .L_18)
.L_18:
        /*004c*/ 	.word	0x00000080
        /*0050*/ 	.word	0x00000001
        /*0054*/ 	.word	0x00000001


	//----- nvinfo : EIATTR_CBANK_PARAM_SIZE
	.align		4
.L_19:
        /*0058*/ 	.byte	0x03, 0x19
        /*005a*/ 	.short	0x0014


	//----- nvinfo : EIATTR_PARAM_CBANK
	.align		4
        /*005c*/ 	.byte	0x04, 0x0a
        /*005e*/ 	.short	(.L_21 - .L_20)
	.align		4
.L_20:
        /*0060*/ 	.word	index@(.nv.constant0.triton_poi_fused_convolution_relu_3)
        /*0064*/ 	.short	0x0210
        /*0066*/ 	.short	0x0014


	//----- nvinfo : EIATTR_SW_WAR
	.align		4
.L_21:
        /*0068*/ 	.byte	0x04, 0x36
        /*006a*/ 	.short	(.L_23 - .L_22)
.L_22:
        /*006c*/ 	.word	0x00000008
.L_23:


//--------------------- .nv.callgraph             --------------------------
	.section	.nv.callgraph,"",@"SHT_CUDA_CALLGRAPH"
	.align	4
	.sectionentsize	8
	.align		4
        /*0000*/ 	.word	0x00000000
	.align		4
        /*0004*/ 	.word	0xffffffff
	.align		4
        /*0008*/ 	.word	0x00000000
	.align		4
        /*000c*/ 	.word	0xfffffffe
	.align		4
        /*0010*/ 	.word	0x00000000
	.align		4
        /*0014*/ 	.word	0xfffffffd
	.align		4
        /*0018*/ 	.word	0x00000000
	.align		4
        /*001c*/ 	.word	0xfffffffc


//--------------------- .text.triton_poi_fused_convolution_relu_3 --------------------------
	.section	.text.triton_poi_fused_convolution_relu_3,"ax",@progbits
	.align	128
        .global         triton_poi_fused_convolution_relu_3
        .type           triton_poi_fused_convolution_relu_3,@function
        .size           triton_poi_fused_convolution_relu_3,(.L_x_1 - triton_poi_fused_convolution_relu_3)
        .other          triton_poi_fused_convolution_relu_3,@"STO_CUDA_ENTRY STV_DEFAULT"
triton_poi_fused_convolution_relu_3:
.text.triton_poi_fused_convolution_relu_3:
[----:B------:R-:W-:Y:S01]  /*0000*/  LDC R1, c[0x0][0x28] ;  /* 0x00000a00ff017b82 */ /* 0x000fe20000000800 */
[----:B------:R-:W1:Y:S07]  /*0010*/  S2R R0, SR_TID.X ;  /* 0x0000000000007919 */ /* 0x000e6e0000002100 */
[----:B------:R-:W2:Y:S01]  /*0020*/  LDC.64 R4, c[0x0][0x218] ;  /* 0x00008600ff047b82 */ /* 0x000ea20000000a00 */
[----:B------:R-:W-:Y:S01]  /*0030*/  ULDC.64 UR4, c[0x0][0x208] ;  /* 0x0000820000047ab9 */ /* 0x000fe20000000a00 */
[----:B------:R-:W3:Y:S01]  /*0040*/  S2R R7, SR_CTAID.X ;  /* 0x0000000000077919 */ /* 0x000ee20000002500 */
[----:B-1----:R-:W-:-:S02]  /*0050*/  LOP3.LUT R0, R0, 0x7f, RZ, 0xc0, !PT ;  /* 0x0000007f00007812 */ /* 0x002fc400078ec0ff */
[----:B---3--:R-:W-:-:S03]  /*0060*/  SHF.R.S32.HI R2, RZ, 0x18, R7 ;  /* 0x00000018ff027819 */ /* 0x008fc60000011407 */
[----:B------:R-:W-:Y:S01]  /*0070*/  IMAD R7, R7, 0x80, R0 ;  /* 0x0000008007077824 */ /* 0x000fe200078e0200 */
[----:B------:R-:W-:Y:S02]  /*0080*/  SGXT R0, R2, 0x1 ;  /* 0x000000010200781a */ /* 0x000fe40000000200 */
[----:B------:R-:W1:Y:S02]  /*0090*/  LDC.64 R2, c[0x0][0x210] ;  /* 0x00008400ff027b82 */ /* 0x000e640000000a00 */
[----:B------:R-:W-:-:S04]  /*00a0*/  LEA.HI R0, R0, R7, RZ, 0x4 ;  /* 0x0000000700007211 */ /* 0x000fc800078f20ff */
[--C-:B------:R-:W-:Y:S02]  /*00b0*/  SHF.R.S32.HI R6, RZ, 0x4, R0.reuse ;  /* 0x00000004ff067819 */ /* 0x100fe40000011400 */
[----:B------:R-:W-:-:S04]  /*00c0*/  SHF.R.S32.HI R9, RZ, 0x1f, R0 ;  /* 0x0000001fff097819 */ /* 0x000fc80000011400 */
[----:B------:R-:W-:-:S04]  /*00d0*/  LEA.HI R9, R9, R6, RZ, 0x8 ;  /* 0x0000000609097211 */ /* 0x000fc800078f40ff */
[----:B------:R-:W-:-:S05]  /*00e0*/  LOP3.LUT R9, R9, 0xffffff00, RZ, 0xc0, !PT ;  /* 0xffffff0009097812 */ /* 0x000fca00078ec0ff */
[----:B------:R-:W-:Y:S02]  /*00f0*/  IMAD.IADD R9, R6, 0x1, -R9 ;  /* 0x0000000106097824 */ /* 0x000fe400078e0a09 */
[----:B-1----:R-:W-:-:S04]  /*0100*/  IMAD.WIDE R2, R7, 0x4, R2 ;  /* 0x0000000407027825 */ /* 0x002fc800078e0202 */
[----:B--2---:R-:W-:Y:S01]  /*0110*/  IMAD.WIDE R4, R9, 0x4, R4 ;  /* 0x0000000409047825 */ /* 0x004fe200078e0204 */
[----:B------:R-:W2:Y:S05]  /*0120*/  LDG.E R0, desc[UR4][R2.64] ;  /* 0x0000000402007981 */ /* 0x000eaa000c1e1900 */
[----:B------:R-:W2:Y:S02]  /*0130*/  LDG.E.EL R5, desc[UR4][R4.64] ;  /* 0x0000000404057981 */ /* 0x000ea4000c2e1900 */
[C---:B--2---:R-:W-:Y:S01]  /*0140*/  FADD R6, R0.reuse, R5 ;  /* 0x0000000500067221 */ /* 0x044fe20000000000 */
[----:B------:R-:W-:-:S04]  /*0150*/  FSETP.GEU.AND P0, PT, R0, -R5, PT ;  /* 0x800000050000720b */ /* 0x000fc80003f0e000 */
[----:B------:R-:W-:-:S05]  /*0160*/  FSEL R7, R6, RZ, P0 ;  /* 0x000000ff06077208 */ /* 0x000fca0000000000 */
[----:B------:R-:W-:Y:S01]  /*0170*/  STG.E desc[UR4][R2.64], R7 ;  /* 0x0000000702007986 */ /* 0x000fe2000c101904 */
[----:B------:R-:W-:Y:S05]  /*0180*/  EXIT ;  /* 0x000000000000794d */ /* 0x000fea0003800000 */
.L_x_0:
[----:B------:R-:W-:-:S00]  /*0190*/  BRA `(.L_x_0) ;  /* 0xfffffffc00fc7947 */ /* 0x000fc0000383ffff */
[----:B------:R-:W-:-:S00]  /*01a0*/  NOP ;  /* 0x0000000000007918 */ /* 0x000fc00000000000 */
        /* <DEDUP_REMOVED lines=13> */
.L_x_1:


//--------------------- .nv.constant0.triton_poi_fused_convolution_relu_3 --------------------------
	.section	.nv.constant0.triton_poi_fused_convolution_relu_3,"a",@progbits
	.sectionflags	@""
	.align	4
.nv.constant0.triton_poi_fused_convolution_relu_3:
	.zero		548
